//
// Generated by NVIDIA NVVM Compiler
//
// Compiler Build ID: CL-36424714
// Cuda compilation tools, release 13.0, V13.0.88
// Based on NVVM 20.0.0
//

.version 9.0
.target sm_100
.address_size 64

	// .globl	_Z24helloworldonkernellesgoov
.extern .func  (.param .b32 func_retval0) vprintf
(
	.param .b64 vprintf_param_0,
	.param .b64 vprintf_param_1
)
;
.global .align 1 .b8 $str[52] = {72, 101, 108, 108, 111, 32, 102, 114, 111, 109, 32, 116, 104, 101, 32, 112, 116, 104, 101, 114, 32, 115, 105, 100, 101, 46, 32, 72, 105, 32, 109, 121, 32, 110, 97, 109, 101, 32, 105, 115, 32, 116, 104, 114, 101, 97, 100, 32, 37, 100, 10};

.visible .entry _Z24helloworldonkernellesgoov()
{
	.local .align 8 .b8 	__local_depot0[8];
	.reg .b64 	%SP;
	.reg .b64 	%SPL;
	.reg .b32 	%r<4>;
	.reg .b64 	%rd<5>;

	mov.u64 	%SPL, __local_depot0;
	cvta.local.u64 	%SP, %SPL;
	add.u64 	%rd1, %SP, 0;
	add.u64 	%rd2, %SPL, 0;
	mov.u32 	%r1, %tid.x;
	st.local.u32 	[%rd2], %r1;
	mov.u64 	%rd3, $str;
	cvta.global.u64 	%rd4, %rd3;
	{ // callseq 0, 0
	.param .b64 param0;
	st.param.b64 	[param0], %rd4;
	.param .b64 param1;
	st.param.b64 	[param1], %rd1;
	.param .b32 retval0;
	call.uni (retval0), 
	vprintf, 
	(
	param0, 
	param1
	);
	ld.param.b32 	%r2, [retval0];
	} // callseq 0
	ret;

}


// ===== COMPILED SASS (sm_100) =====

	.target	sm_100

	.elftype	@"ET_EXEC"


//--------------------- .note.nv.tkinfo           --------------------------
	.section	.note.nv.tkinfo,"",@"SHT_NOTE"
	.sectionflags	@"SHF_NOTE_NV_TKINFO"
	.tkinfo
        /*0018*/ 	.word	0x00000002
        /*0030*/ 	.string	""
        /*0030*/ 	.string	"ptxas"
        /*0030*/ 	.string	"Cuda compilation tools, release 13.0, V13.0.88"
        /*0030*/ 	.string	"Build cuda_13.0.r13.0/compiler.36424714_0"
        /*0030*/ 	.string	"-arch sm_100 -m 64 "



//--------------------- .note.nv.cuinfo           --------------------------
	.section	.note.nv.cuinfo,"",@"SHT_NOTE"
	.sectionflags	@"SHF_NOTE_NV_CUINFO"
        /*0018*/ 	.short	0x0002
        /*001a*/ 	.short	0x0064
        /*001c*/ 	.short	0x0082
	.zero		2


//--------------------- .nv.info                  --------------------------
	.section	.nv.info,"",@"SHT_CUDA_INFO"
	.align	4


	//----- nvinfo : EIATTR_REGCOUNT
	.align		4
        /*0000*/ 	.byte	0x04, 0x2f
        /*0002*/ 	.short	(.L_2 - .L_1)
	.align		4
.L_1:
        /*0004*/ 	.word	index@(_Z24helloworldonkernellesgoov)
        /*0008*/ 	.word	0x00000018


	//----- nvinfo : EIATTR_FRAME_SIZE
	.align		4
.L_2:
        /*000c*/ 	.byte	0x04, 0x11
        /*000e*/ 	.short	(.L_4 - .L_3)
	.align		4
.L_3:
        /*0010*/ 	.word	index@(_Z24helloworldonkernellesgoov)
        /*0014*/ 	.word	0x00000008


	//----- nvinfo : EIATTR_MIN_STACK_SIZE
	.align		4
.L_4:
        /*0018*/ 	.byte	0x04, 0x12
        /*001a*/ 	.short	(.L_6 - .L_5)
	.align		4
.L_5:
        /*001c*/ 	.word	index@(_Z24helloworldonkernellesgoov)
        /*0020*/ 	.word	0x00000008
.L_6:


//--------------------- .nv.compat                --------------------------
	.section	.nv.compat,"",@"SHT_CUDA_COMPAT_INFO"
	.align	4
        /*0000*/ 	.byte	0x02, 0x09, 0x00, 0x00, 0x02, 0x02, 0x01, 0x00, 0x02, 0x05, 0x05, 0x00, 0x03, 0x07, 0x01, 0x01
        /*0010*/ 	.byte	0x02, 0x03, 0x00, 0x00, 0x02, 0x06, 0x01, 0x00, 0x04, 0x0b, 0x08, 0x00, 0x09, 0x00, 0x00, 0x00
        /*0020*/ 	.byte	0x00, 0x00, 0x00, 0x00


//--------------------- .nv.info._Z24helloworldonkernellesgoov --------------------------
	.section	.nv.info._Z24helloworldonkernellesgoov,"",@"SHT_CUDA_INFO"
	.sectionflags	@""
	.align	4


	//----- nvinfo : EIATTR_CUDA_API_VERSION
	.align		4
        /*0000*/ 	.byte	0x04, 0x37
        /*0002*/ 	.short	(.L_8 - .L_7)
.L_7:
        /*0004*/ 	.word	0x00000082


	//----- nvinfo : EIATTR_SPARSE_MMA_MASK
	.align		4
.L_8:
        /*0008*/ 	.byte	0x03, 0x50
        /*000a*/ 	.short	0x0000


	//----- nvinfo : EIATTR_MAXREG_COUNT
	.align		4
        /*000c*/ 	.byte	0x03, 0x1b
        /*000e*/ 	.short	0x00ff


	//----- nvinfo : EIATTR_EXTERNS
	.align		4
        /*0010*/ 	.byte	0x04, 0x0f
        /*0012*/ 	.short	(.L_10 - .L_9)


	//   ....[0]....
	.align		4
.L_9:
        /*0014*/ 	.word	index@(vprintf)


	//----- nvinfo : EIATTR_MERCURY_ISA_VERSION
	.align		4
.L_10:
        /*0018*/ 	.byte	0x03, 0x5f
        /*001a*/ 	.short	0x0101


	//----- nvinfo : EIATTR_VRC_CTA_INIT_COUNT
	.align		4
        /*001c*/ 	.byte	0x02, 0x4a
	.zero		1
	.zero		1


	//----- nvinfo : EIATTR_SYSCALL_OFFSETS
	.align		4
        /*0020*/ 	.byte	0x04, 0x46
        /*0022*/ 	.short	(.L_12 - .L_11)


	//   ....[0]....
.L_11:
        /*0024*/ 	.word	0x000000e0


	//----- nvinfo : EIATTR_EXIT_INSTR_OFFSETS
	.align		4
.L_12:
        /*0028*/ 	.byte	0x04, 0x1c
        /*002a*/ 	.short	(.L_14 - .L_13)


	//   ....[0]....
.L_13:
        /*002c*/ 	.word	0x000000f0


	//----- nvinfo : EIATTR_SW_WAR
	.align		4
.L_14:
        /*0030*/ 	.byte	0x04, 0x36
        /*0032*/ 	.short	(.L_16 - .L_15)
.L_15:
        /*0034*/ 	.word	0x00000008
.L_16:


//--------------------- .nv.callgraph             --------------------------
	.section	.nv.callgraph,"",@"SHT_CUDA_CALLGRAPH"
	.align	4
	.sectionentsize	8
	.align		4
        /*0000*/ 	.word	0x00000000
	.align		4
        /*0004*/ 	.word	0xffffffff
	.align		4
        /*0008*/ 	.word	index@(_Z24helloworldonkernellesgoov)
	.align		4
        /*000c*/ 	.word	index@(vprintf)
	.align		4
        /*0010*/ 	.word	0x00000000
	.align		4
        /*0014*/ 	.word	0xfffffffe
	.align		4
        /*0018*/ 	.word	0x00000000
	.align		4
        /*001c*/ 	.word	0xfffffffd
	.align		4
        /*0020*/ 	.word	0x00000000
	.align		4
        /*0024*/ 	.word	0xfffffffc


//--------------------- .nv.constant4             --------------------------
	.section	.nv.constant4,"a",@progbits
	.align	8
	.align		8
.nv.constant4:
        /*0000*/ 	.dword	vprintf
	.align		8
        /*0008*/ 	.dword	$str


//--------------------- .text._Z24helloworldonkernellesgoov --------------------------
	.section	.text._Z24helloworldonkernellesgoov,"ax",@progbits
	.align	128
        .global         _Z24helloworldonkernellesgoov
        .type           _Z24helloworldonkernellesgoov,@function
        .size           _Z24helloworldonkernellesgoov,(.L_x_2 - _Z24helloworldonkernellesgoov)
        .other          _Z24helloworldonkernellesgoov,@"STO_CUDA_ENTRY STV_DEFAULT"
_Z24helloworldonkernellesgoov:
.text._Z24helloworldonkernellesgoov:
[----:B------:R-:W0:Y:S01]  /*0000*/  LDC R1, c[0x0][0x37c] ;  /* 0x0000df00ff017b82 */ /* 0x000e220000000800 */
[----:B------:R-:W1:Y:S01]  /*0010*/  S2R R8, SR_TID.X ;  /* 0x0000000000087919 */ /* 0x000e620000002100 */
[----:B0-----:R-:W-:Y:S01]  /*0020*/  VIADD R1, R1, 0xfffffff8 ;  /* 0xfffffff801017836 */ /* 0x001fe20000000000 */
[----:B------:R-:W-:Y:S01]  /*0030*/  MOV R0, 0x0 ;  /* 0x0000000000007802 */ /* 0x000fe20000000f00 */
[----:B------:R-:W0:Y:S04]  /*0040*/  LDCU UR4, c[0x0][0x2f8] ;  /* 0x00005f00ff0477ac */ /* 0x000e280008000800 */
[----:B------:R2:W3:Y:S01]  /*0050*/  LDC.64 R2, c[0x4][R0] ;  /* 0x0100000000027b82 */ /* 0x0004e20000000a00 */
[----:B------:R-:W4:Y:S01]  /*0060*/  LDCU.64 UR6, c[0x4][0x8] ;  /* 0x01000100ff0677ac */ /* 0x000f220008000a00 */
[----:B------:R-:W5:Y:S01]  /*0070*/  LDCU UR5, c[0x0][0x2fc] ;  /* 0x00005f80ff0577ac */ /* 0x000f620008000800 */
[----:B0-----:R-:W-:Y:S01]  /*0080*/  IADD3 R6, P0, PT, R1, UR4, RZ ;  /* 0x0000000401067c10 */ /* 0x001fe2000ff1e0ff */
[----:B----4-:R-:W-:Y:S01]  /*0090*/  IMAD.U32 R4, RZ, RZ, UR6 ;  /* 0x00000006ff047e24 */ /* 0x010fe2000f8e00ff */
[----:B------:R-:W-:-:S03]  /*00a0*/  MOV R5, UR7 ;  /* 0x0000000700057c02 */ /* 0x000fc60008000f00 */
[----:B-----5:R-:W-:Y:S01]  /*00b0*/  IMAD.X R7, RZ, RZ, UR5, P0 ;  /* 0x00000005ff077e24 */ /* 0x020fe200080e06ff */
[----:B-1----:R2:W-:Y:S07]  /*00c0*/  STL [R1], R8 ;  /* 0x0000000801007387 */ /* 0x0025ee0000100800 */
[----:B------:R-:W-:-:S07]  /*00d0*/  LEPC R20, `(.L_x_0) ;  /* 0x000000001014794e */ /* 0x000fce0000000000 */
[----:B--23--:R-:W-:Y:S05]  /*00e0*/  CALL.ABS.NOINC R2 ;  /* 0x0000000002007343 */ /* 0x00cfea0003c00000 */
.L_x_0:
[----:B------:R-:W-:Y:S05]  /*00f0*/  EXIT ;  /* 0x000000000000794d */ /* 0x000fea0003800000 */
.L_x_1:
[----:B------:R-:W-:-:S00]  /*0100*/  BRA `(.L_x_1) ;  /* 0xfffffffc00fc7947 */ /* 0x000fc0000383ffff */
[----:B------:R-:W-:-:S00]  /*0110*/  NOP ;  /* 0x0000000000007918 */ /* 0x000fc00000000000 */
        /* <DEDUP_REMOVED lines=14> */
.L_x_2:


//--------------------- .nv.global.init           --------------------------
	.section	.nv.global.init,"aw",@progbits
.nv.global.init:
	.type		$str,@object
	.size		$str,(.L_0 - $str)
$str:
        /*0000*/ 	.byte	0x48, 0x65, 0x6c, 0x6c, 0x6f, 0x20, 0x66, 0x72, 0x6f, 0x6d, 0x20, 0x74, 0x68, 0x65, 0x20, 0x70
        /*0010*/ 	.byte	0x74, 0x68, 0x65, 0x72, 0x20, 0x73, 0x69, 0x64, 0x65, 0x2e, 0x20, 0x48, 0x69, 0x20, 0x6d, 0x79
        /*0020*/ 	.byte	0x20, 0x6e, 0x61, 0x6d, 0x65, 0x20, 0x69, 0x73, 0x20, 0x74, 0x68, 0x72, 0x65, 0x61, 0x64, 0x20
        /*0030*/ 	.byte	0x25, 0x64, 0x0a, 0x00
.L_0:


//--------------------- .nv.shared.reserved.0     --------------------------
	.section	.nv.shared.reserved.0,"aw",@nobits
	.weak		__nv_reservedSMEM_offset_0_alias
	.size		__nv_reservedSMEM_offset_0_alias, 0, 64
	.other		__nv_reservedSMEM_offset_0_alias,@"STO_CUDA_RESERVED_SHARED STV_DEFAULT"
__nv_reservedSMEM_offset_0_alias:
	.zero		0
	.zero		64


//--------------------- .nv.constant0._Z24helloworldonkernellesgoov --------------------------
	.section	.nv.constant0._Z24helloworldonkernellesgoov,"a",@progbits
	.sectionflags	@""
	.align	4
.nv.constant0._Z24helloworldonkernellesgoov:
	.zero		896


//--------------------- SYMBOLS --------------------------

	.type		.nv.reservedSmem.offset0,@object
	.size		.nv.reservedSmem.offset0,0x4
	.type		vprintf,@function
